	.headerflags	@"EF_CUDA_TEXMODE_UNIFIED EF_CUDA_64BIT_ADDRESS EF_CUDA_ACCELERATORS EF_CUDA_SM90 EF_CUDA_VIRTUAL_SM(EF_CUDA_SM90)"
	.elftype	@"ET_EXEC"


//--------------------- .nv.info                  --------------------------
	.section	.nv.info,"",@"SHT_CUDA_INFO"
	.align	4


	//----- nvinfo : EIATTR_REGCOUNT
	.align		4
        /*0000*/ 	.byte	0x04, 0x2f
        /*0002*/ 	.short	(.L_3 - .L_2)
	.align		4
.L_2:
        /*0004*/ 	.word	index@(triton_poi_fused__native_batch_norm_legit_no_training_add_mul_relu_7)
        /*0008*/ 	.word	0x00000040


	//----- nvinfo : EIATTR_MIN_STACK_SIZE
	.align		4
.L_3:
        /*000c*/ 	.byte	0x04, 0x12
        /*000e*/ 	.short	(.L_5 - .L_4)
	.align		4
.L_4:
        /*0010*/ 	.word	index@(triton_poi_fused__native_batch_norm_legit_no_training_add_mul_relu_7)
        /*0014*/ 	.word	0x00000000


	//----- nvinfo : EIATTR_FRAME_SIZE
	.align		4
.L_5:
        /*0018*/ 	.byte	0x04, 0x11
        /*001a*/ 	.short	(.L_7 - .L_6)
	.align		4
.L_6:
        /*001c*/ 	.word	index@(triton_poi_fused__native_batch_norm_legit_no_training_add_mul_relu_7)
        /*0020*/ 	.word	0x00000000


	//----- nvinfo : EIATTR_MIN_STACK_SIZE
	.align		4
.L_7:
        /*0024*/ 	.byte	0x04, 0x12
        /*0026*/ 	.short	(.L_9 - .L_8)
	.align		4
.L_8:
        /*0028*/ 	.word	index@(triton_poi_fused__native_batch_norm_legit_no_training_add_mul_relu_7)
        /*002c*/ 	.word	0x00000000
.L_9:


//--------------------- .nv.info.triton_poi_fused__native_batch_norm_legit_no_training_add_mul_relu_7 --------------------------
	.section	.nv.info.triton_poi_fused__native_batch_norm_legit_no_training_add_mul_relu_7,"",@"SHT_CUDA_INFO"
	.sectionflags	@""
	.align	4


	//----- nvinfo : EIATTR_CUDA_API_VERSION
	.align		4
        /*0000*/ 	.byte	0x04, 0x37
        /*0002*/ 	.short	(.L_11 - .L_10)
.L_10:
        /*0004*/ 	.word	0x0000007c


	//----- nvinfo : EIATTR_KPARAM_INFO
	.align		4
.L_11:
        /*0008*/ 	.byte	0x04, 0x17
        /*000a*/ 	.short	(.L_13 - .L_12)
.L_12:
        /*000c*/ 	.word	0x00000000
        /*0010*/ 	.short	0x000a
        /*0012*/ 	.short	0x004c
        /*0014*/ 	.byte	0x00, 0xf0, 0x11, 0x00


	//----- nvinfo : EIATTR_KPARAM_INFO
	.align		4
.L_13:
        /*0018*/ 	.byte	0x04, 0x17
        /*001a*/ 	.short	(.L_15 - .L_14)
.L_14:
        /*001c*/ 	.word	0x00000000
        /*0020*/ 	.short	0x0009
        /*0022*/ 	.short	0x0048
        /*0024*/ 	.byte	0x00, 0xf0, 0x11, 0x00


	//----- nvinfo : EIATTR_KPARAM_INFO
	.align		4
.L_15:
        /*0028*/ 	.byte	0x04, 0x17
        /*002a*/ 	.short	(.L_17 - .L_16)
.L_16:
        /*002c*/ 	.word	0x00000000
        /*0030*/ 	.short	0x0008
        /*0032*/ 	.short	0x0040
        /*0034*/ 	.byte	0x00, 0xf4, 0x21, 0x00


	//----- nvinfo : EIATTR_KPARAM_INFO
	.align		4
.L_17:
        /*0038*/ 	.byte	0x04, 0x17
        /*003a*/ 	.short	(.L_19 - .L_18)
.L_18:
        /*003c*/ 	.word	0x00000000
        /*0040*/ 	.short	0x0007
        /*0042*/ 	.short	0x0038
        /*0044*/ 	.byte	0x00, 0xf4, 0x21, 0x00


	//----- nvinfo : EIATTR_KPARAM_INFO
	.align		4
.L_19:
        /*0048*/ 	.byte	0x04, 0x17
        /*004a*/ 	.short	(.L_21 - .L_20)
.L_20:
        /*004c*/ 	.word	0x00000000
        /*0050*/ 	.short	0x0006
        /*0052*/ 	.short	0x0030
        /*0054*/ 	.byte	0x00, 0xf4, 0x21, 0x00


	//----- nvinfo : EIATTR_KPARAM_INFO
	.align		4
.L_21:
        /*0058*/ 	.byte	0x04, 0x17
        /*005a*/ 	.short	(.L_23 - .L_22)
.L_22:
        /*005c*/ 	.word	0x00000000
        /*0060*/ 	.short	0x0005
        /*0062*/ 	.short	0x0028
        /*0064*/ 	.byte	0x00, 0xf4, 0x21, 0x00


	//----- nvinfo : EIATTR_KPARAM_INFO
	.align		4
.L_23:
        /*0068*/ 	.byte	0x04, 0x17
        /*006a*/ 	.short	(.L_25 - .L_24)
.L_24:
        /*006c*/ 	.word	0x00000000
        /*0070*/ 	.short	0x0004
        /*0072*/ 	.short	0x0020
        /*0074*/ 	.byte	0x00, 0xf4, 0x21, 0x00


	//----- nvinfo : EIATTR_KPARAM_INFO
	.align		4
.L_25:
        /*0078*/ 	.byte	0x04, 0x17
        /*007a*/ 	.short	(.L_27 - .L_26)
.L_26:
        /*007c*/ 	.word	0x00000000
        /*0080*/ 	.short	0x0003
        /*0082*/ 	.short	0x0018
        /*0084*/ 	.byte	0x00, 0xf4, 0x21, 0x00


	//----- nvinfo : EIATTR_KPARAM_INFO
	.align		4
.L_27:
        /*0088*/ 	.byte	0x04, 0x17
        /*008a*/ 	.short	(.L_29 - .L_28)
.L_28:
        /*008c*/ 	.word	0x00000000
        /*0090*/ 	.short	0x0002
        /*0092*/ 	.short	0x0010
        /*0094*/ 	.byte	0x00, 0xf4, 0x21, 0x00


	//----- nvinfo : EIATTR_KPARAM_INFO
	.align		4
.L_29:
        /*0098*/ 	.byte	0x04, 0x17
        /*009a*/ 	.short	(.L_31 - .L_30)
.L_30:
        /*009c*/ 	.word	0x00000000
        /*00a0*/ 	.short	0x0001
        /*00a2*/ 	.short	0x0008
        /*00a4*/ 	.byte	0x00, 0xf4, 0x21, 0x00


	//----- nvinfo : EIATTR_KPARAM_INFO
	.align		4
.L_31:
        /*00a8*/ 	.byte	0x04, 0x17
        /*00aa*/ 	.short	(.L_33 - .L_32)
.L_32:
        /*00ac*/ 	.word	0x00000000
        /*00b0*/ 	.short	0x0000
        /*00b2*/ 	.short	0x0000
        /*00b4*/ 	.byte	0x00, 0xf4, 0x21, 0x00


	//----- nvinfo : EIATTR_SPARSE_MMA_MASK
	.align		4
.L_33:
        /*00b8*/ 	.byte	0x03, 0x50
        /*00ba*/ 	.short	0x0000


	//----- nvinfo : EIATTR_MAXREG_COUNT
	.align		4
        /*00bc*/ 	.byte	0x03, 0x1b
        /*00be*/ 	.short	0x00ff


	//----- nvinfo : EIATTR_EXIT_INSTR_OFFSETS
	.align		4
        /*00c0*/ 	.byte	0x04, 0x1c
        /*00c2*/ 	.short	(.L_35 - .L_34)


	//   ....[0]....
.L_34:
        /*00c4*/ 	.word	0x000016f0


	//   ....[1]....
        /*00c8*/ 	.word	0x00001740


	//----- nvinfo : EIATTR_REQNTID
	.align		4
.L_35:
        /*00cc*/ 	.byte	0x04, 0x10
        /*00ce*/ 	.short	(.L_37 - .L_36)
.L_36:
        /*00d0*/ 	.word	0x00000100
        /*00d4*/ 	.word	0x00000001
        /*00d8*/ 	.word	0x00000001


	//----- nvinfo : EIATTR_CBANK_PARAM_SIZE
	.align		4
.L_37:
        /*00dc*/ 	.byte	0x03, 0x19
        /*00de*/ 	.short	0x0050


	//----- nvinfo : EIATTR_PARAM_CBANK
	.align		4
        /*00e0*/ 	.byte	0x04, 0x0a
        /*00e2*/ 	.short	(.L_39 - .L_38)
	.align		4
.L_38:
        /*00e4*/ 	.word	index@(.nv.constant0.triton_poi_fused__native_batch_norm_legit_no_training_add_mul_relu_7)
        /*00e8*/ 	.short	0x0210
        /*00ea*/ 	.short	0x0050


	//----- nvinfo : EIATTR_SW_WAR
	.align		4
.L_39:
        /*00ec*/ 	.byte	0x04, 0x36
        /*00ee*/ 	.short	(.L_41 - .L_40)
.L_40:
        /*00f0*/ 	.word	0x00000008
.L_41:


//--------------------- .nv.callgraph             --------------------------
	.section	.nv.callgraph,"",@"SHT_CUDA_CALLGRAPH"
	.align	4
	.sectionentsize	8
	.align		4
        /*0000*/ 	.word	0x00000000
	.align		4
        /*0004*/ 	.word	0xffffffff
	.align		4
        /*0008*/ 	.word	0x00000000
	.align		4
        /*000c*/ 	.word	0xfffffffe
	.align		4
        /*0010*/ 	.word	0x00000000
	.align		4
        /*0014*/ 	.word	0xfffffffd
	.align		4
        /*0018*/ 	.word	0x00000000
	.align		4
        /*001c*/ 	.word	0xfffffffc


//--------------------- .nv.constant4             --------------------------
	.section	.nv.constant4,"a",@progbits
	.align	8
	.align		8
.nv.constant4:
        /*0000*/ 	.dword	_$_str
	.align		8
        /*0008*/ 	.dword	_$_str_$_2


//--------------------- .text.triton_poi_fused__native_batch_norm_legit_no_training_add_mul_relu_7 --------------------------
	.section	.text.triton_poi_fused__native_batch_norm_legit_no_training_add_mul_relu_7,"ax",@progbits
	.sectionflags	@"SHF_BARRIERS=1"
	.align	128
        .global         triton_poi_fused__native_batch_norm_legit_no_training_add_mul_relu_7
        .type           triton_poi_fused__native_batch_norm_legit_no_training_add_mul_relu_7,@function
        .size           triton_poi_fused__native_batch_norm_legit_no_training_add_mul_relu_7,(.L_x_1 - triton_poi_fused__native_batch_norm_legit_no_training_add_mul_relu_7)
        .other          triton_poi_fused__native_batch_norm_legit_no_training_add_mul_relu_7,@"STO_CUDA_ENTRY STV_DEFAULT"
triton_poi_fused__native_batch_norm_legit_no_training_add_mul_relu_7:
.text.triton_poi_fused__native_batch_norm_legit_no_training_add_mul_relu_7:
[----:B------:R-:W0:Y:S01]  /*0000*/  LDC R1, c[0x0][0x28] ;  /* 0x00000a00ff017b82 */ /* 0x000e220000000800 */
[----:B------:R-:W1:Y:S07]  /*0010*/  S2R R0, SR_TID.X ;  /* 0x0000000000007919 */ /* 0x000e6e0000002100 */
[----:B------:R-:W2:Y:S01]  /*0020*/  LDC.64 R60, c[0x0][0x210] ;  /* 0x00008400ff3c7b82 */ /* 0x000ea20000000a00 */
[----:B------:R-:W-:Y:S02]  /*0030*/  CS2R R28, SRZ ;  /* 0x00000000001c7805 */ /* 0x000fe4000001ff00 */
[----:B------:R-:W-:Y:S01]  /*0040*/  CS2R R30, SRZ ;  /* 0x00000000001e7805 */ /* 0x000fe2000001ff00 */
[----:B------:R-:W3:Y:S01]  /*0050*/  S2R R3, SR_CTAID.Y ;  /* 0x0000000000037919 */ /* 0x000ee20000002600 */
[----:B------:R-:W-:-:S02]  /*0060*/  CS2R R32, SRZ ;  /* 0x0000000000207805 */ /* 0x000fc4000001ff00 */
[----:B------:R-:W-:Y:S01]  /*0070*/  CS2R R34, SRZ ;  /* 0x0000000000227805 */ /* 0x000fe2000001ff00 */
[----:B------:R-:W-:Y:S01]  /*0080*/  ULDC.64 UR6, c[0x0][0x208] ;  /* 0x0000820000067ab9 */ /* 0x000fe20000000a00 */
[----:B------:R-:W4:Y:S01]  /*0090*/  S2R R6, SR_CTAID.X ;  /* 0x0000000000067919 */ /* 0x000f220000002500 */
[----:B------:R-:W5:Y:S01]  /*00a0*/  LDC.64 R58, c[0x0][0x218] ;  /* 0x00008600ff3a7b82 */ /* 0x000f620000000a00 */
[----:B------:R-:W-:Y:S02]  /*00b0*/  CS2R R16, SRZ ;  /* 0x0000000000107805 */ /* 0x000fe4000001ff00 */
[----:B------:R-:W-:-:S05]  /*00c0*/  CS2R R18, SRZ ;  /* 0x0000000000127805 */ /* 0x000fca000001ff00 */
[----:B------:R-:W5:Y:S01]  /*00d0*/  LDC.64 R38, c[0x0][0x230] ;  /* 0x00008c00ff267b82 */ /* 0x000f620000000a00 */
[----:B------:R-:W-:Y:S02]  /*00e0*/  CS2R R10, SRZ ;  /* 0x00000000000a7805 */ /* 0x000fe4000001ff00 */
[----:B------:R-:W-:Y:S02]  /*00f0*/  CS2R R24, SRZ ;  /* 0x0000000000187805 */ /* 0x000fe4000001ff00 */
[----:B------:R-:W-:Y:S02]  /*0100*/  CS2R R26, SRZ ;  /* 0x00000000001a7805 */ /* 0x000fe4000001ff00 */
[----:B------:R-:W-:Y:S02]  /*0110*/  CS2R R12, SRZ ;  /* 0x00000000000c7805 */ /* 0x000fe4000001ff00 */
[----:B------:R-:W-:Y:S01]  /*0120*/  CS2R R22, SRZ ;  /* 0x0000000000167805 */ /* 0x000fe2000001ff00 */
[----:B------:R-:W5:Y:S01]  /*0130*/  LDC.64 R52, c[0x0][0x220] ;  /* 0x00008800ff347b82 */ /* 0x000f620000000a00 */
[----:B-1----:R-:W-:-:S02]  /*0140*/  SHF.R.U32.HI R5, RZ, 0x4, R0 ;  /* 0x00000004ff057819 */ /* 0x002fc40000011600 */
[----:B------:R-:W-:Y:S02]  /*0150*/  SHF.L.U32 R7, R0, 0x2, RZ ;  /* 0x0000000200077819 */ /* 0x000fe400000006ff */
[----:B------:R-:W-:Y:S02]  /*0160*/  SGXT.U32 R5, R5, 0x4 ;  /* 0x000000040505781a */ /* 0x000fe40000000000 */
[----:B---3--:R-:W-:-:S04]  /*0170*/  SHF.L.U32 R2, R3, 0x6, RZ ;  /* 0x0000000603027819 */ /* 0x008fc800000006ff */
[----:B------:R-:W-:Y:S02]  /*0180*/  LOP3.LUT R45, R2, R5, RZ, 0xfc, !PT ;  /* 0x00000005022d7212 */ /* 0x000fe400078efcff */
[----:B------:R-:W-:Y:S02]  /*0190*/  LOP3.LUT R49, R2, 0x10, R5, 0xfe, !PT ;  /* 0x0000001002317812 */ /* 0x000fe400078efe05 */
[----:B------:R-:W-:Y:S02]  /*01a0*/  LOP3.LUT R57, R2, 0x20, R5, 0xfe, !PT ;  /* 0x0000002002397812 */ /* 0x000fe400078efe05 */
[----:B------:R-:W-:Y:S02]  /*01b0*/  LOP3.LUT R37, R2, 0x30, R5, 0xfe, !PT ;  /* 0x0000003002257812 */ /* 0x000fe400078efe05 */
[----:B------:R-:W1:Y:S01]  /*01c0*/  LDC.64 R4, c[0x0][0x228] ;  /* 0x00008a00ff047b82 */ /* 0x000e620000000a00 */
[----:B----4-:R-:W-:-:S04]  /*01d0*/  SHF.L.U32 R2, R6, 0x6, RZ ;  /* 0x0000000606027819 */ /* 0x010fc800000006ff */
[----:B------:R-:W-:-:S04]  /*01e0*/  LOP3.LUT R8, R2, 0x3c, R7, 0xf8, !PT ;  /* 0x0000003c02087812 */ /* 0x000fc800078ef807 */
[----:B------:R-:W-:Y:S01]  /*01f0*/  ISETP.GE.AND P3, PT, R8, 0x480, PT ;  /* 0x000004800800780c */ /* 0x000fe20003f66270 */
[--C-:B------:R-:W-:Y:S02]  /*0200*/  IMAD R45, R45, 0x480, R8.reuse ;  /* 0x000004802d2d7824 */ /* 0x100fe400078e0208 */
[----:B------:R-:W-:Y:S02]  /*0210*/  IMAD R49, R49, 0x480, R8 ;  /* 0x0000048031317824 */ /* 0x000fe400078e0208 */
[----:B--2---:R-:W-:-:S04]  /*0220*/  IMAD.WIDE R6, R45, 0x4, R60 ;  /* 0x000000042d067825 */ /* 0x004fc800078e023c */
[----:B-----5:R-:W-:-:S04]  /*0230*/  IMAD.WIDE R14, R45, 0x4, R58 ;  /* 0x000000042d0e7825 */ /* 0x020fc800078e023a */
[----:B------:R-:W2:Y:S01]  /*0240*/  @!P3 LDG.E.EL.128 R28, desc[UR6][R6.64] ;  /* 0x00000006061cb981 */ /* 0x000ea2000c2e1d00 */
[----:B------:R-:W-:Y:S02]  /*0250*/  IMAD R57, R57, 0x480, R8 ;  /* 0x0000048039397824 */ /* 0x000fe400078e0208 */
[----:B-1----:R-:W-:Y:S01]  /*0260*/  IMAD.WIDE R20, R49, 0x4, R4 ;  /* 0x0000000431147825 */ /* 0x002fe200078e0204 */
[----:B------:R1:W2:Y:S03]  /*0270*/  @!P3 LDG.E.EL.128 R32, desc[UR6][R14.64] ;  /* 0x000000060e20b981 */ /* 0x0002a6000c2e1d00 */
[----:B------:R-:W-:Y:S01]  /*0280*/  IMAD R37, R37, 0x480, R8 ;  /* 0x0000048025257824 */ /* 0x000fe200078e0208 */
[----:B------:R3:W4:Y:S01]  /*0290*/  @!P3 LDG.E.EL.128 R16, desc[UR6][R20.64] ;  /* 0x000000061410b981 */ /* 0x000722000c2e1d00 */
[----:B0-----:R-:W-:Y:S01]  /*02a0*/  IMAD.WIDE R38, R8, 0x4, R38 ;  /* 0x0000000408267825 */ /* 0x001fe200078e0226 */
[----:B------:R-:W-:-:S03]  /*02b0*/  CS2R R8, SRZ ;  /* 0x0000000000087805 */ /* 0x000fc6000001ff00 */
[----:B------:R-:W-:Y:S01]  /*02c0*/  IMAD.WIDE R40, R45, 0x4, R4 ;  /* 0x000000042d287825 */ /* 0x000fe200078e0204 */
[----:B-1----:R-:W-:-:S03]  /*02d0*/  CS2R R14, SRZ ;  /* 0x00000000000e7805 */ /* 0x002fc6000001ff00 */
[--C-:B------:R-:W-:Y:S01]  /*02e0*/  IMAD.WIDE R42, R57, 0x4, R4.reuse ;  /* 0x00000004392a7825 */ /* 0x100fe200078e0204 */
[----:B---3--:R-:W-:Y:S01]  /*02f0*/  CS2R R20, SRZ ;  /* 0x0000000000147805 */ /* 0x008fe2000001ff00 */
[----:B------:R-:W3:Y:S02]  /*0300*/  @!P3 LDG.E.EL.128 R8, desc[UR6][R40.64] ;  /* 0x000000062808b981 */ /* 0x000ee4000c2e1d00 */
[----:B------:R-:W-:Y:S02]  /*0310*/  IMAD.WIDE R46, R37, 0x4, R4 ;  /* 0x00000004252e7825 */ /* 0x000fe400078e0204 */
[----:B------:R0:W5:Y:S04]  /*0320*/  @!P3 LDG.E.EL.128 R24, desc[UR6][R42.64] ;  /* 0x000000062a18b981 */ /* 0x000168000c2e1d00 */
[----:B------:R-:W4:Y:S04]  /*0330*/  @!P3 LDG.E.EL.128 R20, desc[UR6][R38.64] ;  /* 0x000000062614b981 */ /* 0x000f28000c2e1d00 */
[----:B------:R-:W3:Y:S01]  /*0340*/  @!P3 LDG.E.EL.128 R12, desc[UR6][R46.64] ;  /* 0x000000062e0cb981 */ /* 0x000ee2000c2e1d00 */
[----:B------:R-:W-:-:S04]  /*0350*/  IMAD.WIDE R50, R57, 0x4, R60 ;  /* 0x0000000439327825 */ /* 0x000fc800078e023c */
[----:B0-----:R-:W-:-:S04]  /*0360*/  IMAD.WIDE R42, R49, 0x4, R58 ;  /* 0x00000004312a7825 */ /* 0x001fc800078e023a */
[----:B------:R-:W-:-:S04]  /*0370*/  IMAD.WIDE R54, R57, 0x4, R58 ;  /* 0x0000000439367825 */ /* 0x000fc800078e023a */
[----:B------:R-:W-:-:S04]  /*0380*/  IMAD.WIDE R44, R45, 0x4, R52 ;  /* 0x000000042d2c7825 */ /* 0x000fc800078e0234 */
[----:B------:R-:W-:-:S04]  /*0390*/  IMAD.WIDE R56, R57, 0x4, R52 ;  /* 0x0000000439387825 */ /* 0x000fc800078e0234 */
[----:B------:R-:W-:-:S04]  /*03a0*/  IMAD.WIDE R58, R37, 0x4, R58 ;  /* 0x00000004253a7825 */ /* 0x000fc800078e023a */
[----:B--2---:R-:W-:Y:S01]  /*03b0*/  FADD R5, R32, R28 ;  /* 0x0000001c20057221 */ /* 0x004fe20000000000 */
[----:B------:R-:W-:Y:S01]  /*03c0*/  FADD R4, R33, R29 ;  /* 0x0000001d21047221 */ /* 0x000fe20000000000 */
[----:B------:R-:W-:Y:S01]  /*03d0*/  FADD R7, R34, R30 ;  /* 0x0000001e22077221 */ /* 0x000fe20000000000 */
[----:B------:R-:W-:Y:S01]  /*03e0*/  FADD R6, R35, R31 ;  /* 0x0000001f23067221 */ /* 0x000fe20000000000 */
[----:B------:R-:W-:Y:S02]  /*03f0*/  CS2R R28, SRZ ;  /* 0x00000000001c7805 */ /* 0x000fe4000001ff00 */
[----:B------:R-:W-:Y:S01]  /*0400*/  CS2R R30, SRZ ;  /* 0x00000000001e7805 */ /* 0x000fe2000001ff00 */
[----:B------:R-:W-:Y:S01]  /*0410*/  IMAD.WIDE R34, R49, 0x4, R60 ;  /* 0x0000000431227825 */ /* 0x000fe200078e023c */
[----:B------:R-:W-:-:S04]  /*0420*/  CS2R R32, SRZ ;  /* 0x0000000000207805 */ /* 0x000fc8000001ff00 */
[----:B------:R0:W2:Y:S01]  /*0430*/  @!P3 LDG.E.EL.128 R28, desc[UR6][R34.64] ;  /* 0x00000006221cb981 */ /* 0x0000a2000c2e1d00 */
[----:B------:R-:W-:-:S04]  /*0440*/  IMAD.WIDE R48, R49, 0x4, R52 ;  /* 0x0000000431307825 */ /* 0x000fc800078e0234 */
[----:B------:R-:W-:Y:S01]  /*0450*/  IMAD.WIDE R60, R37, 0x4, R60 ;  /* 0x00000004253c7825 */ /* 0x000fe200078e023c */
[----:B0-----:R-:W-:-:S03]  /*0460*/  CS2R R34, SRZ ;  /* 0x0000000000227805 */ /* 0x001fc6000001ff00 */
[----:B------:R-:W-:-:S04]  /*0470*/  IMAD.WIDE R52, R37, 0x4, R52 ;  /* 0x0000000425347825 */ /* 0x000fc800078e0234 */
[C---:B----4-:R-:W-:Y:S01]  /*0480*/  FADD R19, -R23.reuse, R19 ;  /* 0x0000001317137221 */ /* 0x050fe20000000100 */
[C---:B-----5:R-:W-:Y:S01]  /*0490*/  FADD R27, -R23.reuse, R27 ;  /* 0x0000001b171b7221 */ /* 0x060fe20000000100 */
[C---:B---3--:R-:W-:Y:S01]  /*04a0*/  FADD R36, -R23.reuse, R11 ;  /* 0x0000000b17247221 */ /* 0x048fe20000000100 */
[C---:B------:R-:W-:Y:S01]  /*04b0*/  FADD R18, -R22.reuse, R18 ;  /* 0x0000001216127221 */ /* 0x040fe20000000100 */
[----:B------:R-:W-:Y:S01]  /*04c0*/  FADD R15, -R23, R15 ;  /* 0x0000000f170f7221 */ /* 0x000fe20000000100 */
[C---:B------:R-:W-:Y:S01]  /*04d0*/  FADD R26, -R22.reuse, R26 ;  /* 0x0000001a161a7221 */ /* 0x040fe20000000100 */
[C---:B------:R-:W-:Y:S01]  /*04e0*/  FADD R14, -R22.reuse, R14 ;  /* 0x0000000e160e7221 */ /* 0x040fe20000000100 */
[----:B------:R-:W-:Y:S01]  /*04f0*/  FADD R37, -R22, R10 ;  /* 0x0000000a16257221 */ /* 0x000fe20000000100 */
[C---:B------:R-:W-:Y:S01]  /*0500*/  FADD R17, -R21.reuse, R17 ;  /* 0x0000001115117221 */ /* 0x040fe20000000100 */
[C---:B------:R-:W-:Y:S01]  /*0510*/  FADD R25, -R21.reuse, R25 ;  /* 0x0000001915197221 */ /* 0x040fe20000000100 */
[C---:B------:R-:W-:Y:S01]  /*0520*/  FADD R13, -R21.reuse, R13 ;  /* 0x0000000d150d7221 */ /* 0x040fe20000000100 */
[----:B------:R-:W-:Y:S01]  /*0530*/  FADD R38, -R21, R9 ;  /* 0x0000000915267221 */ /* 0x000fe20000000100 */
[C---:B------:R-:W-:Y:S01]  /*0540*/  FADD R16, -R20.reuse, R16 ;  /* 0x0000001014107221 */ /* 0x040fe20000000100 */
[C---:B------:R-:W-:Y:S01]  /*0550*/  FADD R24, -R20.reuse, R24 ;  /* 0x0000001814187221 */ /* 0x040fe20000000100 */
[C---:B------:R-:W-:Y:S01]  /*0560*/  FADD R12, -R20.reuse, R12 ;  /* 0x0000000c140c7221 */ /* 0x040fe20000000100 */
[----:B------:R-:W-:Y:S01]  /*0570*/  FADD R39, -R20, R8 ;  /* 0x0000000814277221 */ /* 0x000fe20000000100 */
[----:B------:R-:W2:Y:S01]  /*0580*/  @!P3 LDG.E.EL.128 R32, desc[UR6][R42.64] ;  /* 0x000000062a20b981 */ /* 0x000ea2000c2e1d00 */
[----:B------:R-:W-:-:S02]  /*0590*/  CS2R R20, SRZ ;  /* 0x0000000000147805 */ /* 0x000fc4000001ff00 */
[----:B------:R-:W-:Y:S02]  /*05a0*/  CS2R R22, SRZ ;  /* 0x0000000000167805 */ /* 0x000fe4000001ff00 */
[----:B------:R-:W-:Y:S02]  /*05b0*/  CS2R R8, SRZ ;  /* 0x0000000000087805 */ /* 0x000fe4000001ff00 */
[----:B------:R-:W-:Y:S02]  /*05c0*/  CS2R R10, SRZ ;  /* 0x00000000000a7805 */ /* 0x000fe4000001ff00 */
[----:B------:R-:W3:Y:S04]  /*05d0*/  @!P3 LDG.E.EL.128 R20, desc[UR6][R50.64] ;  /* 0x000000063214b981 */ /* 0x000ee8000c2e1d00 */
[----:B------:R-:W3:Y:S01]  /*05e0*/  @!P3 LDG.E.EL.128 R8, desc[UR6][R54.64] ;  /* 0x000000063608b981 */ /* 0x000ee2000c2e1d00 */
[----:B--2---:R-:W-:Y:S01]  /*05f0*/  FADD R41, R32, R28 ;  /* 0x0000001c20297221 */ /* 0x004fe20000000000 */
[----:B------:R-:W-:Y:S01]  /*0600*/  FADD R40, R33, R29 ;  /* 0x0000001d21287221 */ /* 0x000fe20000000000 */
[----:B------:R-:W-:Y:S01]  /*0610*/  FADD R43, R34, R30 ;  /* 0x0000001e222b7221 */ /* 0x000fe20000000000 */
[----:B------:R-:W-:Y:S01]  /*0620*/  FADD R42, R35, R31 ;  /* 0x0000001f232a7221 */ /* 0x000fe20000000000 */
[----:B------:R-:W-:-:S02]  /*0630*/  CS2R R32, SRZ ;  /* 0x0000000000207805 */ /* 0x000fc4000001ff00 */
[----:B------:R-:W-:Y:S02]  /*0640*/  CS2R R34, SRZ ;  /* 0x0000000000227805 */ /* 0x000fe4000001ff00 */
[----:B------:R-:W-:Y:S02]  /*0650*/  CS2R R28, SRZ ;  /* 0x00000000001c7805 */ /* 0x000fe4000001ff00 */
[----:B------:R-:W-:Y:S02]  /*0660*/  CS2R R30, SRZ ;  /* 0x00000000001e7805 */ /* 0x000fe4000001ff00 */
[----:B------:R-:W2:Y:S01]  /*0670*/  @!P3 LDG.E.EL.128 R32, desc[UR6][R60.64] ;  /* 0x000000063c20b981 */ /* 0x000ea2000c2e1d00 */
[----:B---3--:R-:W-:Y:S01]  /*0680*/  FADD R47, R8, R20 ;  /* 0x00000014082f7221 */ /* 0x008fe20000000000 */
[----:B------:R-:W-:Y:S01]  /*0690*/  FADD R46, R9, R21 ;  /* 0x00000015092e7221 */ /* 0x000fe20000000000 */
[----:B------:R-:W-:Y:S01]  /*06a0*/  FADD R51, R10, R22 ;  /* 0x000000160a337221 */ /* 0x000fe20000000000 */
[----:B------:R-:W-:Y:S01]  /*06b0*/  FADD R54, R11, R23 ;  /* 0x000000170b367221 */ /* 0x000fe20000000000 */
[----:B------:R-:W2:Y:S01]  /*06c0*/  @!P3 LDG.E.EL.128 R28, desc[UR6][R58.64] ;  /* 0x000000063a1cb981 */ /* 0x000ea2000c2e1d00 */
[----:B------:R-:W-:-:S02]  /*06d0*/  CS2R R20, SRZ ;  /* 0x0000000000147805 */ /* 0x000fc4000001ff00 */
[----:B------:R-:W-:-:S06]  /*06e0*/  CS2R R22, SRZ ;  /* 0x0000000000167805 */ /* 0x000fcc000001ff00 */
[----:B------:R-:W3:Y:S01]  /*06f0*/  @!P3 LDG.E.EL.128 R20, desc[UR6][R52.64] ;  /* 0x000000063414b981 */ /* 0x000ee2000c2e1d00 */
[----:B------:R-:W-:Y:S02]  /*0700*/  CS2R R8, SRZ ;  /* 0x0000000000087805 */ /* 0x000fe4000001ff00 */
[----:B------:R-:W-:-:S06]  /*0710*/  CS2R R10, SRZ ;  /* 0x00000000000a7805 */ /* 0x000fcc000001ff00 */
[----:B------:R-:W4:Y:S01]  /*0720*/  @!P3 LDG.E.EL.128 R8, desc[UR6][R56.64] ;  /* 0x000000063808b981 */ /* 0x000f22000c2e1d00 */
[----:B--2---:R-:W-:Y:S01]  /*0730*/  FADD R55, R28, R32 ;  /* 0x000000201c377221 */ /* 0x004fe20000000000 */
[----:B------:R-:W-:Y:S01]  /*0740*/  FADD R32, R29, R33 ;  /* 0x000000211d207221 */ /* 0x000fe20000000000 */
[----:B------:R-:W-:Y:S01]  /*0750*/  FADD R50, R31, R35 ;  /* 0x000000231f327221 */ /* 0x000fe20000000000 */
[----:B------:R-:W-:-:S03]  /*0760*/  FADD R33, R30, R34 ;  /* 0x000000221e217221 */ /* 0x000fc60000000000 */
[----:B---3--:R-:W-:Y:S01]  /*0770*/  FADD R50, R50, R23 ;  /* 0x0000001732327221 */ /* 0x008fe20000000000 */
[----:B------:R-:W-:Y:S02]  /*0780*/  FADD R52, R33, R22 ;  /* 0x0000001621347221 */ /* 0x000fe40000000000 */
[----:B------:R-:W0:Y:S01]  /*0790*/  LDC.64 R22, c[0x0][0x238] ;  /* 0x00008e00ff167b82 */ /* 0x000e220000000a00 */
[----:B------:R-:W-:Y:S02]  /*07a0*/  CS2R R28, SRZ ;  /* 0x00000000001c7805 */ /* 0x000fe4000001ff00 */
[----:B------:R-:W-:-:S06]  /*07b0*/  CS2R R30, SRZ ;  /* 0x00000000001e7805 */ /* 0x000fcc000001ff00 */
[----:B------:R1:W2:Y:S01]  /*07c0*/  @!P3 LDG.E.EL.128 R28, desc[UR6][R48.64] ;  /* 0x00000006301cb981 */ /* 0x0002a2000c2e1d00 */
[----:B----4-:R-:W-:Y:S01]  /*07d0*/  FADD R54, R54, R11 ;  /* 0x0000000b36367221 */ /* 0x010fe20000000000 */
[----:B------:R-:W-:Y:S01]  /*07e0*/  FADD R51, R51, R10 ;  /* 0x0000000a33337221 */ /* 0x000fe20000000000 */
[----:B------:R-:W-:Y:S01]  /*07f0*/  FADD R46, R46, R9 ;  /* 0x000000092e2e7221 */ /* 0x000fe20000000000 */
[----:B-1----:R-:W-:Y:S01]  /*0800*/  SHF.L.U32 R49, R0, 0x2, RZ ;  /* 0x0000000200317819 */ /* 0x002fe200000006ff */
[----:B------:R-:W-:-:S03]  /*0810*/  FADD R47, R47, R8 ;  /* 0x000000082f2f7221 */ /* 0x000fc60000000000 */
[----:B------:R-:W-:Y:S02]  /*0820*/  LOP3.LUT R59, R2, 0x3c, R49, 0xf8, !PT ;  /* 0x0000003c023b7812 */ /* 0x000fe400078ef831 */
[----:B------:R-:W-:Y:S02]  /*0830*/  CS2R R8, SRZ ;  /* 0x0000000000087805 */ /* 0x000fe4000001ff00 */
[----:B------:R-:W-:Y:S01]  /*0840*/  CS2R R10, SRZ ;  /* 0x00000000000a7805 */ /* 0x000fe2000001ff00 */
[----:B0-----:R-:W-:-:S05]  /*0850*/  IMAD.WIDE R56, R59, 0x4, R22 ;  /* 0x000000043b387825 */ /* 0x001fca00078e0216 */
[----:B------:R-:W3:Y:S01]  /*0860*/  @!P3 LDG.E.EL.128 R8, desc[UR6][R56.64] ;  /* 0x000000063808b981 */ /* 0x000ee2000c2e1d00 */
[----:B------:R-:W-:Y:S01]  /*0870*/  FADD R53, R32, R21 ;  /* 0x0000001520357221 */ /* 0x000fe20000000000 */
[----:B------:R-:W-:Y:S02]  /*0880*/  CS2R R32, SRZ ;  /* 0x0000000000207805 */ /* 0x000fe4000001ff00 */
[----:B------:R-:W-:-:S06]  /*0890*/  CS2R R34, SRZ ;  /* 0x0000000000227805 */ /* 0x000fcc000001ff00 */
[----:B------:R-:W4:Y:S01]  /*08a0*/  @!P3 LDG.E.EL.128 R32, desc[UR6][R44.64] ;  /* 0x000000062c20b981 */ /* 0x000f22000c2e1d00 */
[----:B------:R-:W-:Y:S02]  /*08b0*/  FADD R55, R55, R20 ;  /* 0x0000001437377221 */ /* 0x000fe40000000000 */
[----:B------:R-:W0:Y:S01]  /*08c0*/  LDC.64 R20, c[0x0][0x240] ;  /* 0x00009000ff147b82 */ /* 0x000e220000000a00 */
[----:B------:R-:W-:Y:S01]  /*08d0*/  CS2R R22, SRZ ;  /* 0x0000000000167805 */ /* 0x000fe2000001ff00 */
[----:B---3--:R-:W-:Y:S01]  /*08e0*/  FADD R11, R11, 9.9999997473787516356e-06 ;  /* 0x3727c5ac0b0b7421 */ /* 0x008fe20000000000 */
[----:B------:R-:W-:-:S05]  /*08f0*/  FADD R8, R8, 9.9999997473787516356e-06 ;  /* 0x3727c5ac08087421 */ /* 0x000fca0000000000 */
[----:B------:R-:W1:Y:S01]  /*0900*/  MUFU.SQRT R11, R11 ;  /* 0x0000000b000b7308 */ /* 0x000e620000002000 */
[----:B------:R-:W-:-:S07]  /*0910*/  FADD R9, R9, 9.9999997473787516356e-06 ;  /* 0x3727c5ac09097421 */ /* 0x000fce0000000000 */
[----:B------:R-:W3:Y:S08]  /*0920*/  MUFU.SQRT R8, R8 ;  /* 0x0000000800087308 */ /* 0x000ef00000002000 */
[----:B------:R-:W5:Y:S01]  /*0930*/  MUFU.SQRT R9, R9 ;  /* 0x0000000900097308 */ /* 0x000f620000002000 */
[C---:B-1----:R-:W-:Y:S02]  /*0940*/  FSETP.GT.AND P2, PT, R11.reuse, 8.50705917302346158658e+37, PT ;  /* 0x7e8000000b00780b */ /* 0x042fe40003f44000 */
[----:B------:R-:W-:-:S02]  /*0950*/  FSETP.GEU.AND P6, PT, R11, 1.175494350822287508e-38, PT ;  /* 0x008000000b00780b */ /* 0x000fc40003fce000 */
[----:B---3--:R-:W-:Y:S01]  /*0960*/  FSETP.GT.AND P0, PT, R8, 8.50705917302346158658e+37, PT ;  /* 0x7e8000000800780b */ /* 0x008fe20003f04000 */
[----:B--2---:R-:W-:Y:S01]  /*0970*/  FADD R40, R40, R29 ;  /* 0x0000001d28287221 */ /* 0x004fe20000000000 */
[----:B------:R-:W-:Y:S01]  /*0980*/  FSETP.GEU.AND P4, PT, R8, 1.175494350822287508e-38, PT ;  /* 0x008000000800780b */ /* 0x000fe20003f8e000 */
[----:B------:R-:W-:Y:S01]  /*0990*/  FADD R41, R41, R28 ;  /* 0x0000001c29297221 */ /* 0x000fe20000000000 */
[----:B0-----:R-:W-:-:S05]  /*09a0*/  IMAD.WIDE R28, R59, 0x4, R20 ;  /* 0x000000043b1c7825 */ /* 0x001fca00078e0214 */
[----:B------:R-:W-:Y:S01]  /*09b0*/  @P2 FMUL R11, R11, 0.25 ;  /* 0x3e8000000b0b2820 */ /* 0x000fe20000400000 */
[C---:B-----5:R-:W-:Y:S02]  /*09c0*/  FSETP.GT.AND P1, PT, R9.reuse, 8.50705917302346158658e+37, PT ;  /* 0x7e8000000900780b */ /* 0x060fe40003f24000 */
[----:B------:R-:W-:Y:S02]  /*09d0*/  CS2R R20, SRZ ;  /* 0x0000000000147805 */ /* 0x000fe4000001ff00 */
[----:B------:R-:W-:Y:S01]  /*09e0*/  FSETP.GEU.AND P5, PT, R9, 1.175494350822287508e-38, PT ;  /* 0x008000000900780b */ /* 0x000fe20003fae000 */
[----:B------:R-:W-:Y:S01]  /*09f0*/  @!P6 FMUL R11, R11, 16777216 ;  /* 0x4b8000000b0be820 */ /* 0x000fe20000400000 */
[----:B----4-:R-:W-:Y:S01]  /*0a00*/  FADD R35, R6, R35 ;  /* 0x0000002306237221 */ /* 0x010fe20000000000 */
[----:B------:R-:W-:Y:S01]  /*0a10*/  @P0 FMUL R8, R8, 0.25 ;  /* 0x3e80000008080820 */ /* 0x000fe20000400000 */
[----:B------:R-:W-:Y:S01]  /*0a20*/  FADD R34, R7, R34 ;  /* 0x0000002207227221 */ /* 0x000fe20000000000 */
[----:B------:R0:W2:Y:S01]  /*0a30*/  @!P3 LDG.E.EL.128 R20, desc[UR6][R28.64] ;  /* 0x000000061c14b981 */ /* 0x0000a2000c2e1d00 */
[----:B------:R-:W1:Y:S01]  /*0a40*/  LDC.64 R6, c[0x0][0x248] ;  /* 0x00009200ff067b82 */ /* 0x000e620000000a00 */
[----:B------:R-:W3:Y:S01]  /*0a50*/  MUFU.RCP R11, R11 ;  /* 0x0000000b000b7308 */ /* 0x000ee20000001000 */
[----:B------:R-:W-:Y:S01]  /*0a60*/  @!P4 FMUL R8, R8, 16777216 ;  /* 0x4b8000000808c820 */ /* 0x000fe20000400000 */
[----:B------:R-:W-:Y:S01]  /*0a70*/  FADD R33, R4, R33 ;  /* 0x0000002104217221 */ /* 0x000fe20000000000 */
[----:B------:R-:W-:Y:S01]  /*0a80*/  @P1 FMUL R9, R9, 0.25 ;  /* 0x3e80000009091820 */ /* 0x000fe20000400000 */
[----:B0-----:R-:W-:-:S03]  /*0a90*/  IMAD.MOV.U32 R29, RZ, RZ, 0x3e800000 ;  /* 0x3e800000ff1d7424 */ /* 0x001fc600078e00ff */
[----:B------:R-:W-:Y:S02]  /*0aa0*/  @!P5 FMUL R9, R9, 16777216 ;  /* 0x4b8000000909d820 */ /* 0x000fe40000400000 */
[----:B------:R-:W-:Y:S01]  /*0ab0*/  FSEL R4, R29, 1, P2 ;  /* 0x3f8000001d047808 */ /* 0x000fe20001000000 */
[----:B------:R-:W0:Y:S04]  /*0ac0*/  MUFU.RCP R8, R8 ;  /* 0x0000000800087308 */ /* 0x000e280000001000 */
[----:B------:R-:W-:-:S04]  /*0ad0*/  @!P6 FMUL R4, R4, 16777216 ;  /* 0x4b8000000404e820 */ /* 0x000fc80000400000 */
[----:B------:R-:W4:Y:S01]  /*0ae0*/  MUFU.RCP R28, R9 ;  /* 0x00000009001c7308 */ /* 0x000f220000001000 */
[----:B---3--:R-:W-:Y:S01]  /*0af0*/  FMUL R4, R11, R4 ;  /* 0x000000040b047220 */ /* 0x008fe20000400000 */
[----:B------:R-:W-:Y:S01]  /*0b00*/  FADD R32, R5, R32 ;  /* 0x0000002005207221 */ /* 0x000fe20000000000 */
[C---:B------:R-:W-:Y:S02]  /*0b10*/  FSEL R11, R29.reuse, 1, P0 ;  /* 0x3f8000001d0b7808 */ /* 0x040fe40000000000 */
[----:B------:R-:W-:-:S03]  /*0b20*/  FSEL R5, R29, 1, P1 ;  /* 0x3f8000001d057808 */ /* 0x000fc60000800000 */
[----:B------:R-:W-:Y:S02]  /*0b30*/  @!P4 FMUL R11, R11, 16777216 ;  /* 0x4b8000000b0bc820 */ /* 0x000fe40000400000 */
[----:B------:R-:W-:Y:S01]  /*0b40*/  @!P5 FMUL R5, R5, 16777216 ;  /* 0x4b8000000505d820 */ /* 0x000fe20000400000 */
[----:B------:R-:W-:Y:S01]  /*0b50*/  FADD R31, R42, R31 ;  /* 0x0000001f2a1f7221 */ /* 0x000fe20000000000 */
[----:B0-----:R-:W-:Y:S01]  /*0b60*/  FMUL R11, R8, R11 ;  /* 0x0000000b080b7220 */ /* 0x001fe20000400000 */
[C---:B------:R-:W-:Y:S01]  /*0b70*/  FMUL R36, R4.reuse, R36 ;  /* 0x0000002404247220 */ /* 0x040fe20000400000 */
[----:B------:R-:W-:Y:S01]  /*0b80*/  FMUL R42, R4, R19 ;  /* 0x00000013042a7220 */ /* 0x000fe20000400000 */
[----:B----4-:R-:W-:Y:S01]  /*0b90*/  FMUL R28, R28, R5 ;  /* 0x000000051c1c7220 */ /* 0x010fe20000400000 */
[C---:B------:R-:W-:Y:S01]  /*0ba0*/  FMUL R48, R4.reuse, R27 ;  /* 0x0000001b04307220 */ /* 0x040fe20000400000 */
[----:B------:R-:W-:Y:S01]  /*0bb0*/  FMUL R56, R4, R15 ;  /* 0x0000000f04387220 */ /* 0x000fe20000400000 */
[----:B-1----:R-:W-:Y:S01]  /*0bc0*/  IMAD.WIDE R8, R59, 0x4, R6 ;  /* 0x000000043b087825 */ /* 0x002fe200078e0206 */
[----:B------:R-:W-:-:S02]  /*0bd0*/  CS2R R4, SRZ ;  /* 0x0000000000047805 */ /* 0x000fc4000001ff00 */
[----:B------:R-:W-:-:S06]  /*0be0*/  CS2R R6, SRZ ;  /* 0x0000000000067805 */ /* 0x000fcc000001ff00 */
[----:B------:R-:W2:Y:S01]  /*0bf0*/  @!P3 LDG.E.EL.128 R4, desc[UR6][R8.64] ;  /* 0x000000060804b981 */ /* 0x000ea2000c2e1d00 */
[----:B------:R-:W-:-:S04]  /*0c00*/  FADD R10, R10, 9.9999997473787516356e-06 ;  /* 0x3727c5ac0a0a7421 */ /* 0x000fc80000000000 */
[----:B------:R-:W0:Y:S01]  /*0c10*/  MUFU.SQRT R19, R10 ;  /* 0x0000000a00137308 */ /* 0x000e220000002000 */
[----:B------:R-:W1:Y:S01]  /*0c20*/  S2UR UR5, SR_CgaCtaId ;  /* 0x00000000000579c3 */ /* 0x000e620000008800 */
[C---:B0-----:R-:W-:Y:S02]  /*0c30*/  FSETP.GT.AND P0, PT, R19.reuse, 8.50705917302346158658e+37, PT ;  /* 0x7e8000001300780b */ /* 0x041fe40003f04000 */
[----:B------:R-:W-:Y:S01]  /*0c40*/  FSETP.GEU.AND P1, PT, R19, 1.175494350822287508e-38, PT ;  /* 0x008000001300780b */ /* 0x000fe20003f2e000 */
[----:B------:R-:W-:-:S10]  /*0c50*/  FADD R30, R43, R30 ;  /* 0x0000001e2b1e7221 */ /* 0x000fd40000000000 */
[----:B------:R-:W-:-:S04]  /*0c60*/  @P0 FMUL R19, R19, 0.25 ;  /* 0x3e80000013130820 */ /* 0x000fc80000400000 */
[----:B------:R-:W-:-:S04]  /*0c70*/  @!P1 FMUL R19, R19, 16777216 ;  /* 0x4b80000013139820 */ /* 0x000fc80000400000 */
[----:B------:R-:W0:Y:S01]  /*0c80*/  MUFU.RCP R43, R19 ;  /* 0x00000013002b7308 */ /* 0x000e220000001000 */
[----:B------:R-:W-:Y:S01]  /*0c90*/  FSEL R44, R29, 1, P0 ;  /* 0x3f8000001d2c7808 */ /* 0x000fe20000000000 */
[----:B------:R-:W-:Y:S01]  /*0ca0*/  UMOV UR4, 0x400 ;  /* 0x0000040000047882 */ /* 0x000fe20000000000 */
[----:B------:R-:W-:Y:S01]  /*0cb0*/  SHF.R.U32.HI R10, RZ, 0x4, R0 ;  /* 0x00000004ff0a7819 */ /* 0x000fe20000011600 */
[----:B-1----:R-:W-:Y:S02]  /*0cc0*/  UPRMT UR4, UR5, 0x654, UR4 ;  /* 0x0000065405047896 */ /* 0x002fe40008000004 */
[----:B------:R-:W-:Y:S01]  /*0cd0*/  @!P1 FMUL R44, R44, 16777216 ;  /* 0x4b8000002c2c9820 */ /* 0x000fe20000400000 */
[----:B------:R-:W-:Y:S01]  /*0ce0*/  SGXT.U32 R10, R10, 0x4 ;  /* 0x000000040a0a781a */ /* 0x000fe20000000000 */
[----:B------:R-:W-:Y:S02]  /*0cf0*/  FMUL R39, R11, R39 ;  /* 0x000000270b277220 */ /* 0x000fe40000400000 */
[----:B0-----:R-:W-:Y:S01]  /*0d00*/  FMUL R43, R43, R44 ;  /* 0x0000002c2b2b7220 */ /* 0x001fe20000400000 */
[----:B------:R-:W-:Y:S01]  /*0d10*/  FMUL R38, R28, R38 ;  /* 0x000000261c267220 */ /* 0x000fe20000400000 */
[----:B------:R-:W-:-:S02]  /*0d20*/  FMUL R45, R11, R12 ;  /* 0x0000000c0b2d7220 */ /* 0x000fc40000400000 */
[C---:B------:R-:W-:Y:S01]  /*0d30*/  FMUL R37, R43.reuse, R37 ;  /* 0x000000252b257220 */ /* 0x040fe20000400000 */
[----:B------:R-:W-:Y:S01]  /*0d40*/  FMUL R12, R28, R13 ;  /* 0x0000000d1c0c7220 */ /* 0x000fe20000400000 */
[----:B------:R-:W-:Y:S01]  /*0d50*/  FMUL R13, R43, R18 ;  /* 0x000000122b0d7220 */ /* 0x000fe20000400000 */
[-CC-:B--2---:R-:W-:Y:S01]  /*0d60*/  FFMA R15, R56, R23.reuse, R7.reuse ;  /* 0x00000017380f7223 */ /* 0x184fe20000000007 */
[-CC-:B------:R-:W-:Y:S01]  /*0d70*/  FFMA R9, R48, R23.reuse, R7.reuse ;  /* 0x0000001730097223 */ /* 0x180fe20000000007 */
[-CC-:B------:R-:W-:Y:S01]  /*0d80*/  FFMA R8, R42, R23.reuse, R7.reuse ;  /* 0x000000172a087223 */ /* 0x180fe20000000007 */
[----:B------:R-:W-:Y:S01]  /*0d90*/  FFMA R36, R36, R23, R7 ;  /* 0x0000001724247223 */ /* 0x000fe20000000007 */
[----:B------:R-:W-:-:S04]  /*0da0*/  SHF.L.U32 R7, R0, 0x8, RZ ;  /* 0x0000000800077819 */ /* 0x000fc800000006ff */
[----:B------:R-:W-:-:S04]  /*0db0*/  LOP3.LUT R7, R7, 0xf00, RZ, 0xc0, !PT ;  /* 0x00000f0007077812 */ /* 0x000fc800078ec0ff */
[C---:B------:R-:W-:Y:S02]  /*0dc0*/  LOP3.LUT R23, R7.reuse, 0x80, RZ, 0xfc, !PT ;  /* 0x0000008007177812 */ /* 0x040fe400078efcff */
[C---:B------:R-:W-:Y:S02]  /*0dd0*/  LOP3.LUT R19, R7.reuse, 0x40, RZ, 0xfc, !PT ;  /* 0x0000004007137812 */ /* 0x040fe400078efcff */
[C---:B------:R-:W-:Y:S02]  /*0de0*/  LOP3.LUT R29, R7.reuse, 0xc0, RZ, 0xfc, !PT ;  /* 0x000000c0071d7812 */ /* 0x040fe400078efcff */
[C---:B------:R-:W-:Y:S02]  /*0df0*/  LOP3.LUT R27, R7.reuse, R10, RZ, 0xfc, !PT ;  /* 0x0000000a071b7212 */ /* 0x040fe400078efcff */
[----:B------:R-:W-:Y:S02]  /*0e00*/  LEA.HI R10, R7, UR4, RZ, 0x1e ;  /* 0x00000004070a7c11 */ /* 0x000fe4000f8ff0ff */
[----:B------:R-:W-:-:S02]  /*0e10*/  LEA.HI R44, R23, UR4, RZ, 0x1e ;  /* 0x00000004172c7c11 */ /* 0x000fc4000f8ff0ff */
[----:B------:R-:W-:Y:S02]  /*0e20*/  LEA.HI R42, R19, UR4, RZ, 0x1e ;  /* 0x00000004132a7c11 */ /* 0x000fe4000f8ff0ff */
[----:B------:R-:W-:Y:S02]  /*0e30*/  LEA.HI R48, R29, UR4, RZ, 0x1e ;  /* 0x000000041d307c11 */ /* 0x000fe4000f8ff0ff */
[C---:B------:R-:W-:Y:S01]  /*0e40*/  LEA R23, R27.reuse, R10, 0x2 ;  /* 0x0000000a1b177211 */ /* 0x040fe200078e10ff */
[C---:B------:R-:W-:Y:S01]  /*0e50*/  IMAD R10, R27.reuse, 0x4, R44 ;  /* 0x000000041b0a7824 */ /* 0x040fe200078e022c */
[C---:B------:R-:W-:Y:S02]  /*0e60*/  LEA R19, R27.reuse, R42, 0x2 ;  /* 0x0000002a1b137211 */ /* 0x040fe400078e10ff */
[----:B------:R-:W-:Y:S01]  /*0e70*/  LEA R7, R27, R48, 0x2 ;  /* 0x000000301b077211 */ /* 0x000fe200078e10ff */
[----:B------:R-:W-:Y:S01]  /*0e80*/  FMUL R27, R11, R16 ;  /* 0x000000100b1b7220 */ /* 0x000fe20000400000 */
[C---:B------:R-:W-:Y:S01]  /*0e90*/  FMUL R16, R28.reuse, R17 ;  /* 0x000000111c107220 */ /* 0x040fe20000400000 */
[----:B------:R-:W-:Y:S01]  /*0ea0*/  FFMA R39, R39, R20, R4 ;  /* 0x0000001427277223 */ /* 0x000fe20000000004 */
[----:B------:R-:W-:Y:S01]  /*0eb0*/  FMUL R29, R11, R24 ;  /* 0x000000180b1d7220 */ /* 0x000fe20000400000 */
[----:B------:R-:W-:Y:S01]  /*0ec0*/  FMUL R24, R28, R25 ;  /* 0x000000191c187220 */ /* 0x000fe20000400000 */
[----:B------:R-:W-:-:S02]  /*0ed0*/  FFMA R25, R16, R21, R5 ;  /* 0x0000001510197223 */ /* 0x000fc40000000005 */
[C---:B------:R-:W-:Y:S01]  /*0ee0*/  FSETP.GEU.AND P2, PT, R32.reuse, -R39, PT ;  /* 0x800000272000720b */ /* 0x040fe20003f4e000 */
[----:B------:R-:W-:Y:S01]  /*0ef0*/  FADD R32, R32, R39 ;  /* 0x0000002720207221 */ /* 0x000fe20000000000 */
[----:B------:R-:W-:Y:S01]  /*0f00*/  FFMA R38, R38, R21, R5 ;  /* 0x0000001526267223 */ /* 0x000fe20000000005 */
[----:B------:R-:W-:Y:S01]  /*0f10*/  FFMA R16, R29, R20, R4 ;  /* 0x000000141d107223 */ /* 0x000fe20000000004 */
[----:B------:R-:W-:Y:S01]  /*0f20*/  FMUL R17, R43, R26 ;  /* 0x0000001a2b117220 */ /* 0x000fe20000400000 */
[----:B------:R-:W-:Y:S01]  /*0f30*/  FFMA R37, R37, R22, R6 ;  /* 0x0000001625257223 */ /* 0x000fe20000000006 */
[C---:B------:R-:W-:Y:S01]  /*0f40*/  FSETP.GEU.AND P0, PT, R40.reuse, -R25, PT ;  /* 0x800000192800720b */ /* 0x040fe20003f0e000 */
[----:B------:R-:W-:Y:S01]  /*0f50*/  FMUL R43, R43, R14 ;  /* 0x0000000e2b2b7220 */ /* 0x000fe20000400000 */
[----:B------:R-:W-:Y:S01]  /*0f60*/  FADD R25, R40, R25 ;  /* 0x0000001928197221 */ /* 0x000fe20000000000 */
[-CC-:B------:R-:W-:Y:S01]  /*0f70*/  FFMA R18, R27, R20.reuse, R4.reuse ;  /* 0x000000141b127223 */ /* 0x180fe20000000004 */
[----:B------:R-:W-:Y:S01]  /*0f80*/  FSEL R32, R32, RZ, P2 ;  /* 0x000000ff20207208 */ /* 0x000fe20001000000 */
[-CC-:B------:R-:W-:Y:S01]  /*0f90*/  FFMA R12, R12, R21.reuse, R5.reuse ;  /* 0x000000150c0c7223 */ /* 0x180fe20000000005 */
[----:B------:R-:W-:Y:S01]  /*0fa0*/  FFMA R11, R24, R21, R5 ;  /* 0x00000015180b7223 */ /* 0x000fe20000000005 */
[----:B------:R-:W-:Y:S01]  /*0fb0*/  FFMA R14, R45, R20, R4 ;  /* 0x000000142d0e7223 */ /* 0x000fe20000000004 */
[--C-:B------:R-:W-:Y:S01]  /*0fc0*/  FFMA R13, R13, R22, R6.reuse ;  /* 0x000000160d0d7223 */ /* 0x100fe20000000006 */
[----:B------:R-:W-:Y:S01]  /*0fd0*/  FSETP.GEU.AND P3, PT, R33, -R38, PT ;  /* 0x800000262100720b */ /* 0x000fe20003f6e000 */
[--C-:B------:R-:W-:Y:S01]  /*0fe0*/  FFMA R5, R43, R22, R6.reuse ;  /* 0x000000162b057223 */ /* 0x100fe20000000006 */
[----:B------:R-:W-:Y:S01]  /*0ff0*/  FSETP.GEU.AND P2, PT, R47, -R16, PT ;  /* 0x800000102f00720b */ /* 0x000fe20003f4e000 */
[----:B------:R-:W-:Y:S01]  /*1000*/  FFMA R4, R17, R22, R6 ;  /* 0x0000001611047223 */ /* 0x000fe20000000006 */
[----:B------:R-:W-:Y:S01]  /*1010*/  FADD R33, R33, R38 ;  /* 0x0000002621217221 */ /* 0x000fe20000000000 */
[C---:B------:R-:W-:Y:S01]  /*1020*/  FSETP.GEU.AND P4, PT, R34.reuse, -R37, PT ;  /* 0x800000252200720b */ /* 0x040fe20003f8e000 */
[----:B------:R-:W-:Y:S01]  /*1030*/  FADD R16, R47, R16 ;  /* 0x000000102f107221 */ /* 0x000fe20000000000 */
[----:B------:R-:W-:Y:S01]  /*1040*/  FADD R34, R34, R37 ;  /* 0x0000002522227221 */ /* 0x000fe20000000000 */
[C---:B------:R-:W-:Y:S01]  /*1050*/  FSETP.GEU.AND P5, PT, R35.reuse, -R36, PT ;  /* 0x800000242300720b */ /* 0x040fe20003fae000 */
[----:B------:R-:W-:Y:S01]  /*1060*/  FADD R35, R35, R36 ;  /* 0x0000002423237221 */ /* 0x000fe20000000000 */
[----:B------:R-:W-:-:S02]  /*1070*/  FSEL R22, R25, RZ, P0 ;  /* 0x000000ff19167208 */ /* 0x000fc40000000000 */
[C---:B------:R-:W-:Y:S01]  /*1080*/  FSETP.GEU.AND P6, PT, R41.reuse, -R18, PT ;  /* 0x800000122900720b */ /* 0x040fe20003fce000 */
[----:B------:R-:W-:Y:S01]  /*1090*/  FADD R18, R41, R18 ;  /* 0x0000001229127221 */ /* 0x000fe20000000000 */
[C---:B------:R-:W-:Y:S01]  /*10a0*/  FSETP.GEU.AND P0, PT, R31.reuse, -R8, PT ;  /* 0x800000081f00720b */ /* 0x040fe20003f0e000 */
[----:B------:R-:W-:Y:S01]  /*10b0*/  FADD R8, R31, R8 ;  /* 0x000000081f087221 */ /* 0x000fe20000000000 */
[C---:B------:R-:W-:Y:S01]  /*10c0*/  FSETP.GEU.AND P1, PT, R30.reuse, -R13, PT ;  /* 0x8000000d1e00720b */ /* 0x040fe20003f2e000 */
[----:B------:R-:W-:Y:S01]  /*10d0*/  FADD R13, R30, R13 ;  /* 0x0000000d1e0d7221 */ /* 0x000fe20000000000 */
[----:B------:R-:W-:Y:S02]  /*10e0*/  FSEL R6, R33, RZ, P3 ;  /* 0x000000ff21067208 */ /* 0x000fe40001800000 */
[----:B------:R-:W-:Y:S02]  /*10f0*/  FSEL R24, R16, RZ, P2 ;  /* 0x000000ff10187208 */ /* 0x000fe40001000000 */
[----:B------:R-:W-:-:S02]  /*1100*/  FSEL R17, R34, RZ, P4 ;  /* 0x000000ff22117208 */ /* 0x000fc40002000000 */
[----:B------:R-:W-:Y:S02]  /*1110*/  SHF.L.U32 R16, R0, 0x2, RZ ;  /* 0x0000000200107819 */ /* 0x000fe400000006ff */
[C---:B------:R-:W-:Y:S01]  /*1120*/  FSETP.GEU.AND P3, PT, R46.reuse, -R11, PT ;  /* 0x8000000b2e00720b */ /* 0x040fe20003f6e000 */
[----:B------:R-:W-:Y:S01]  /*1130*/  FADD R11, R46, R11 ;  /* 0x0000000b2e0b7221 */ /* 0x000fe20000000000 */
[----:B------:R-:W-:Y:S01]  /*1140*/  FSEL R20, R35, RZ, P5 ;  /* 0x000000ff23147208 */ /* 0x000fe20002800000 */
[----:B------:R-:W-:Y:S01]  /*1150*/  STS [R23], R32 ;  /* 0x0000002017007388 */ /* 0x000fe20000000800 */
[C---:B------:R-:W-:Y:S01]  /*1160*/  FSETP.GEU.AND P4, PT, R51.reuse, -R4, PT ;  /* 0x800000043300720b */ /* 0x040fe20003f8e000 */
[----:B------:R-:W-:Y:S01]  /*1170*/  FADD R4, R51, R4 ;  /* 0x0000000433047221 */ /* 0x000fe20000000000 */
[----:B------:R-:W-:Y:S02]  /*1180*/  FSEL R18, R18, RZ, P6 ;  /* 0x000000ff12127208 */ /* 0x000fe40003000000 */
[----:B------:R-:W-:Y:S01]  /*1190*/  FSEL R8, R8, RZ, P0 ;  /* 0x000000ff08087208 */ /* 0x000fe20000000000 */
[----:B------:R0:W-:Y:S01]  /*11a0*/  STS [R19+0x100], R6 ;  /* 0x0001000613007388 */ /* 0x0001e20000000800 */
[C---:B------:R-:W-:Y:S01]  /*11b0*/  FSETP.GEU.AND P0, PT, R54.reuse, -R9, PT ;  /* 0x800000093600720b */ /* 0x040fe20003f0e000 */
[----:B------:R-:W-:Y:S01]  /*11c0*/  FADD R9, R54, R9 ;  /* 0x0000000936097221 */ /* 0x000fe20000000000 */
[C---:B------:R-:W-:Y:S01]  /*11d0*/  FSETP.GEU.AND P5, PT, R55.reuse, -R14, PT ;  /* 0x8000000e3700720b */ /* 0x040fe20003fae000 */
[----:B------:R-:W-:Y:S01]  /*11e0*/  FADD R14, R55, R14 ;  /* 0x0000000e370e7221 */ /* 0x000fe20000000000 */
[----:B------:R-:W-:Y:S01]  /*11f0*/  FSEL R13, R13, RZ, P1 ;  /* 0x000000ff0d0d7208 */ /* 0x000fe20000800000 */
[----:B------:R-:W-:Y:S01]  /*1200*/  STS [R10+0x200], R17 ;  /* 0x000200110a007388 */ /* 0x000fe20000000800 */
[----:B------:R-:W-:-:S02]  /*1210*/  LOP3.LUT R16, R16, 0x3fc, RZ, 0xc0, !PT ;  /* 0x000003fc10107812 */ /* 0x000fc400078ec0ff */
[C---:B------:R-:W-:Y:S01]  /*1220*/  FSETP.GEU.AND P6, PT, R53.reuse, -R12, PT ;  /* 0x8000000c3500720b */ /* 0x040fe20003fce000 */
[----:B------:R-:W-:Y:S01]  /*1230*/  FADD R12, R53, R12 ;  /* 0x0000000c350c7221 */ /* 0x000fe20000000000 */
[C---:B------:R-:W-:Y:S01]  /*1240*/  FSETP.GEU.AND P1, PT, R52.reuse, -R5, PT ;  /* 0x800000053400720b */ /* 0x040fe20003f2e000 */
[----:B------:R-:W-:Y:S01]  /*1250*/  STS [R7+0x300], R20 ;  /* 0x0003001407007388 */ /* 0x000fe20000000800 */
[----:B------:R-:W-:Y:S01]  /*1260*/  FADD R5, R52, R5 ;  /* 0x0000000534057221 */ /* 0x000fe20000000000 */
[C---:B------:R-:W-:Y:S01]  /*1270*/  FSETP.GEU.AND P2, PT, R50.reuse, -R15, PT ;  /* 0x8000000f3200720b */ /* 0x040fe20003f4e000 */
[----:B------:R-:W-:Y:S01]  /*1280*/  FADD R15, R50, R15 ;  /* 0x0000000f320f7221 */ /* 0x000fe20000000000 */
[----:B------:R-:W-:Y:S01]  /*1290*/  STS [R23+0x40], R18 ;  /* 0x0000401217007388 */ /* 0x000fe20000000800 */
[----:B------:R-:W-:Y:S02]  /*12a0*/  FSEL R26, R11, RZ, P3 ;  /* 0x000000ff0b1a7208 */ /* 0x000fe40001800000 */
[----:B------:R-:W-:Y:S01]  /*12b0*/  FSEL R11, R4, RZ, P4 ;  /* 0x000000ff040b7208 */ /* 0x000fe20002000000 */
[----:B------:R-:W-:Y:S01]  /*12c0*/  STS [R19+0x140], R22 ;  /* 0x0001401613007388 */ /* 0x000fe20000000800 */
[----:B0-----:R-:W-:-:S02]  /*12d0*/  LOP3.LUT R6, R16, 0x400, RZ, 0xfc, !PT ;  /* 0x0000040010067812 */ /* 0x001fc400078efcff */
[----:B------:R-:W-:Y:S01]  /*12e0*/  FSEL R4, R9, RZ, P0 ;  /* 0x000000ff09047208 */ /* 0x000fe20000000000 */
[----:B------:R-:W-:Y:S01]  /*12f0*/  STS [R10+0x240], R13 ;  /* 0x0002400d0a007388 */ /* 0x000fe20000000800 */
[----:B------:R-:W-:Y:S02]  /*1300*/  FSEL R14, R14, RZ, P5 ;  /* 0x000000ff0e0e7208 */ /* 0x000fe40002800000 */
[----:B------:R-:W-:Y:S01]  /*1310*/  FSEL R12, R12, RZ, P6 ;  /* 0x000000ff0c0c7208 */ /* 0x000fe20003000000 */
[----:B------:R0:W-:Y:S01]  /*1320*/  STS [R7+0x340], R8 ;  /* 0x0003400807007388 */ /* 0x0001e20000000800 */
[----:B------:R-:W-:-:S03]  /*1330*/  FSEL R5, R5, RZ, P1 ;  /* 0x000000ff05057208 */ /* 0x000fc60000800000 */
[----:B------:R-:W-:Y:S04]  /*1340*/  STS [R23+0x80], R24 ;  /* 0x0000801817007388 */ /* 0x000fe80000000800 */
[----:B------:R-:W-:Y:S01]  /*1350*/  STS [R19+0x180], R26 ;  /* 0x0001801a13007388 */ /* 0x000fe20000000800 */
[----:B0-----:R-:W-:-:S03]  /*1360*/  SHF.R.U32.HI R8, RZ, 0x2, R6 ;  /* 0x00000002ff087819 */ /* 0x001fc60000011606 */
[----:B------:R-:W-:Y:S01]  /*1370*/  STS [R10+0x280], R11 ;  /* 0x0002800b0a007388 */ /* 0x000fe20000000800 */
[----:B------:R-:W-:-:S03]  /*1380*/  FSEL R6, R15, RZ, P2 ;  /* 0x000000ff0f067208 */ /* 0x000fc60001000000 */
[----:B------:R0:W-:Y:S04]  /*1390*/  STS [R7+0x380], R4 ;  /* 0x0003800407007388 */ /* 0x0001e80000000800 */
[----:B------:R-:W-:Y:S04]  /*13a0*/  STS [R23+0xc0], R14 ;  /* 0x0000c00e17007388 */ /* 0x000fe80000000800 */
[----:B------:R1:W-:Y:S04]  /*13b0*/  STS [R19+0x1c0], R12 ;  /* 0x0001c00c13007388 */ /* 0x0003e80000000800 */
[----:B------:R-:W-:Y:S04]  /*13c0*/  STS [R10+0x2c0], R5 ;  /* 0x0002c0050a007388 */ /* 0x000fe80000000800 */
[----:B------:R-:W-:Y:S01]  /*13d0*/  STS [R7+0x3c0], R6 ;  /* 0x0003c00607007388 */ /* 0x000fe20000000800 */
[----:B------:R-:W-:-:S02]  /*13e0*/  LOP3.LUT R9, R16, 0x800, RZ, 0xfc, !PT ;  /* 0x0000080010097812 */ /* 0x000fc400078efcff */
[----:B0-----:R-:W-:Y:S02]  /*13f0*/  LOP3.LUT R4, R0, 0xf0, RZ, 0xc0, !PT ;  /* 0x000000f000047812 */ /* 0x001fe400078ec0ff */
[----:B------:R-:W-:Y:S02]  /*1400*/  SHF.R.U32.HI R9, RZ, 0x2, R9 ;  /* 0x00000002ff097819 */ /* 0x000fe40000011609 */
[----:B------:R-:W-:Y:S02]  /*1410*/  LOP3.LUT R8, R8, 0x1f0, RZ, 0xc0, !PT ;  /* 0x000001f008087812 */ /* 0x000fe400078ec0ff */
[----:B------:R-:W-:Y:S02]  /*1420*/  LOP3.LUT R13, R9, 0x2f0, RZ, 0xc0, !PT ;  /* 0x000002f0090d7812 */ /* 0x000fe400078ec0ff */
[----:B------:R-:W-:Y:S01]  /*1430*/  IADD3 R9, R4, UR4, RZ ;  /* 0x0000000404097c10 */ /* 0x000fe2000fffe0ff */
[----:B------:R-:W-:Y:S01]  /*1440*/  VIADD R11, R8, UR4 ;  /* 0x00000004080b7c36 */ /* 0x000fe20008000000 */
[----:B------:R-:W-:-:S02]  /*1450*/  IADD3 R13, R13, UR4, RZ ;  /* 0x000000040d0d7c10 */ /* 0x000fc4000fffe0ff */
[C---:B-1----:R-:W-:Y:S01]  /*1460*/  LEA R12, R16.reuse, R9, 0x2 ;  /* 0x00000009100c7211 */ /* 0x042fe200078e10ff */
[C---:B------:R-:W-:Y:S01]  /*1470*/  IMAD R11, R16.reuse, 0x4, R11 ;  /* 0x00000004100b7824 */ /* 0x040fe200078e020b */
[----:B------:R-:W-:Y:S01]  /*1480*/  BAR.SYNC.DEFER_BLOCKING 0x0 ;  /* 0x0000000000007b1d */ /* 0x000fe20000010000 */
[----:B------:R-:W-:Y:S02]  /*1490*/  LEA R4, R16, R13, 0x2 ;  /* 0x0000000d10047211 */ /* 0x000fe400078e10ff */
[----:B------:R-:W-:Y:S02]  /*14a0*/  SHF.L.U32 R18, R3, 0x6, RZ ;  /* 0x0000000603127819 */ /* 0x000fe400000006ff */
[----:B------:R-:W-:Y:S02]  /*14b0*/  SHF.R.S32.HI R3, RZ, 0x19, R3 ;  /* 0x00000019ff037819 */ /* 0x000fe40000011403 */
[----:B------:R-:W-:Y:S02]  /*14c0*/  LOP3.LUT R49, R18, 0x3c, R49, 0xf8, !PT ;  /* 0x0000003c12317812 */ /* 0x000fe400078ef831 */
[----:B------:R-:W-:-:S04]  /*14d0*/  SGXT R18, R3, 0x1 ;  /* 0x000000010312781a */ /* 0x000fc80000000200 */
[----:B------:R-:W-:Y:S02]  /*14e0*/  LEA.HI R3, R18, R49, RZ, 0xc ;  /* 0x0000003112037211 */ /* 0x000fe400078f60ff */
[----:B------:R-:W0:Y:S01]  /*14f0*/  LDC.64 R18, c[0x0][0x250] ;  /* 0x00009400ff127b82 */ /* 0x000e220000000a00 */
[----:B------:R-:W1:Y:S04]  /*1500*/  LDS.128 R12, [R12] ;  /* 0x000000000c0c7984 */ /* 0x000e680000000c00 */
[----:B------:R-:W2:Y:S04]  /*1510*/  LDS.128 R8, [R11+0x1000] ;  /* 0x001000000b087984 */ /* 0x000ea80000000c00 */
[----:B------:R-:W3:Y:S01]  /*1520*/  LDS.128 R4, [R4+0x2000] ;  /* 0x0020000004047984 */ /* 0x000ee20000000c00 */
[----:B------:R-:W-:-:S02]  /*1530*/  SHF.R.U32.HI R23, RZ, 0x4, R0 ;  /* 0x00000004ff177819 */ /* 0x000fc40000011600 */
[----:B------:R-:W-:Y:S02]  /*1540*/  LOP3.LUT R0, R3, 0xfffff000, RZ, 0xc0, !PT ;  /* 0xfffff00003007812 */ /* 0x000fe400078ec0ff */
[----:B------:R-:W-:Y:S02]  /*1550*/  SGXT.U32 R23, R23, 0x4 ;  /* 0x000000041717781a */ /* 0x000fe40000000000 */
[----:B------:R-:W-:Y:S02]  /*1560*/  IADD3 R0, R49, -R0, RZ ;  /* 0x8000000031007210 */ /* 0x000fe40007ffe0ff */
[----:B------:R-:W-:Y:S02]  /*1570*/  SHF.R.S32.HI R3, RZ, 0xc, R3 ;  /* 0x0000000cff037819 */ /* 0x000fe40000011403 */
[----:B------:R-:W-:Y:S02]  /*1580*/  LOP3.LUT R17, R2, 0x30, R23, 0xfe, !PT ;  /* 0x0000003002117812 */ /* 0x000fe400078efe17 */
[----:B------:R-:W-:-:S02]  /*1590*/  LOP3.LUT R20, R2, 0x20, R23, 0xfe, !PT ;  /* 0x0000002002147812 */ /* 0x000fc400078efe17 */
[----:B------:R-:W-:Y:S01]  /*15a0*/  LOP3.LUT R21, R2, R23, RZ, 0xfc, !PT ;  /* 0x0000001702157212 */ /* 0x000fe200078efcff */
[----:B------:R-:W-:Y:S01]  /*15b0*/  IMAD R0, R3, 0x480000, R0 ;  /* 0x0048000003007824 */ /* 0x000fe200078e0200 */
[----:B------:R-:W-:Y:S02]  /*15c0*/  LOP3.LUT R22, R16, 0xc00, RZ, 0xfc, !PT ;  /* 0x00000c0010167812 */ /* 0x000fe400078efcff */
[----:B------:R-:W-:Y:S02]  /*15d0*/  LOP3.LUT R2, R2, 0x10, R23, 0xfe, !PT ;  /* 0x0000001002027812 */ /* 0x000fe400078efe17 */
[----:B------:R-:W-:Y:S02]  /*15e0*/  ISETP.GE.AND P0, PT, R21, 0x480, PT ;  /* 0x000004801500780c */ /* 0x000fe40003f06270 */
[----:B------:R-:W-:Y:S02]  /*15f0*/  SHF.R.U32.HI R22, RZ, 0x2, R22 ;  /* 0x00000002ff167819 */ /* 0x000fe40000011616 */
[----:B------:R-:W-:-:S02]  /*1600*/  ISETP.GE.AND P1, PT, R2, 0x480, PT ;  /* 0x000004800200780c */ /* 0x000fc40003f26270 */
[----:B------:R-:W-:Y:S02]  /*1610*/  ISETP.GE.AND P2, PT, R20, 0x480, PT ;  /* 0x000004801400780c */ /* 0x000fe40003f46270 */
[-C--:B------:R-:W-:Y:S02]  /*1620*/  LEA R3, R21, R0.reuse, 0xc ;  /* 0x0000000015037211 */ /* 0x080fe400078e60ff */
[----:B------:R-:W-:Y:S01]  /*1630*/  ISETP.GE.AND P3, PT, R17, 0x480, PT ;  /* 0x000004801100780c */ /* 0x000fe20003f66270 */
[----:B------:R-:W-:Y:S01]  /*1640*/  IMAD R21, R2, 0x1000, R0 ;  /* 0x0000100002157824 */ /* 0x000fe200078e0200 */
[----:B------:R-:W-:Y:S02]  /*1650*/  LOP3.LUT R22, R22, 0x3f0, RZ, 0xc0, !PT ;  /* 0x000003f016167812 */ /* 0x000fe400078ec0ff */
[----:B------:R-:W-:Y:S01]  /*1660*/  LEA R23, R20, R0, 0xc ;  /* 0x0000000014177211 */ /* 0x000fe200078e60ff */
[----:B0-----:R-:W-:Y:S01]  /*1670*/  IMAD.WIDE R2, R3, 0x4, R18 ;  /* 0x0000000403027825 */ /* 0x001fe200078e0212 */
[----:B------:R-:W-:-:S03]  /*1680*/  IADD3 R25, R22, UR4, RZ ;  /* 0x0000000416197c10 */ /* 0x000fc6000fffe0ff */
[--C-:B------:R-:W-:Y:S01]  /*1690*/  IMAD.WIDE R20, R21, 0x4, R18.reuse ;  /* 0x0000000415147825 */ /* 0x100fe200078e0212 */
[----:B-1----:R0:W-:Y:S03]  /*16a0*/  @!P0 STG.E.128 desc[UR6][R2.64], R12 ;  /* 0x0000000c02008986 */ /* 0x0021e6000c101d06 */
[----:B------:R-:W-:Y:S01]  /*16b0*/  IMAD.WIDE R22, R23, 0x4, R18 ;  /* 0x0000000417167825 */ /* 0x000fe200078e0212 */
[----:B--2---:R0:W-:Y:S01]  /*16c0*/  @!P1 STG.E.128 desc[UR6][R20.64], R8 ;  /* 0x0000000814009986 */ /* 0x0041e2000c101d06 */
[----:B------:R-:W-:-:S03]  /*16d0*/  LEA R25, R16, R25, 0x2 ;  /* 0x0000001910197211 */ /* 0x000fc600078e10ff */
[----:B---3--:R0:W-:Y:S02]  /*16e0*/  @!P2 STG.E.128 desc[UR6][R22.64], R4 ;  /* 0x000000041600a986 */ /* 0x0081e4000c101d06 */
[----:B0-----:R-:W-:Y:S05]  /*16f0*/  @P3 EXIT ;  /* 0x000000000000394d */ /* 0x001fea0003800000 */
[----:B------:R-:W0:Y:S01]  /*1700*/  LDS.128 R24, [R25+0x3000] ;  /* 0x0030000019187984 */ /* 0x000e220000000c00 */
[----:B------:R-:W-:-:S05]  /*1710*/  LEA R17, R17, R0, 0xc ;  /* 0x0000000011117211 */ /* 0x000fca00078e60ff */
[----:B------:R-:W-:-:S05]  /*1720*/  IMAD.WIDE R18, R17, 0x4, R18 ;  /* 0x0000000411127825 */ /* 0x000fca00078e0212 */
[----:B0-----:R-:W-:Y:S01]  /*1730*/  STG.E.128 desc[UR6][R18.64], R24 ;  /* 0x0000001812007986 */ /* 0x001fe2000c101d06 */
[----:B------:R-:W-:Y:S05]  /*1740*/  EXIT ;  /* 0x000000000000794d */ /* 0x000fea0003800000 */
.L_x_0:
[----:B------:R-:W-:-:S00]  /*1750*/  BRA `(.L_x_0) ;  /* 0xfffffffc00fc7947 */ /* 0x000fc0000383ffff */
[----:B------:R-:W-:-:S00]  /*1760*/  NOP ;  /* 0x0000000000007918 */ /* 0x000fc00000000000 */
        /* <DEDUP_REMOVED lines=9> */
.L_x_1:


//--------------------- .nv.global.init           --------------------------
	.section	.nv.global.init,"aw",@progbits
.nv.global.init:
	.type		_$_str,@object
	.size		_$_str,(_$_str_$_2 - _$_str)
_$_str:
        /*0000*/ 	.byte	0x5f, 0x5f, 0x43, 0x55, 0x44, 0x41, 0x5f, 0x46, 0x54, 0x5a, 0x00
	.type		_$_str_$_2,@object
	.size		_$_str_$_2,(.L_1 - _$_str_$_2)
_$_str_$_2:
        /*000b*/ 	.byte	0x5f, 0x5f, 0x43, 0x55, 0x44, 0x41, 0x5f, 0x50, 0x52, 0x45, 0x43, 0x5f, 0x53, 0x51, 0x52, 0x54
        /*001b*/ 	.byte	0x00
.L_1:


//--------------------- .nv.shared.triton_poi_fused__native_batch_norm_legit_no_training_add_mul_relu_7 --------------------------
	.section	.nv.shared.triton_poi_fused__native_batch_norm_legit_no_training_add_mul_relu_7,"aw",@nobits
	.sectionflags	@""
	.align	16
	.zero		1024


//--------------------- .nv.constant0.triton_poi_fused__native_batch_norm_legit_no_training_add_mul_relu_7 --------------------------
	.section	.nv.constant0.triton_poi_fused__native_batch_norm_legit_no_training_add_mul_relu_7,"a",@progbits
	.sectionflags	@""
	.align	4
.nv.constant0.triton_poi_fused__native_batch_norm_legit_no_training_add_mul_relu_7:
	.zero		608
